//
// Generated by NVIDIA NVVM Compiler
//
// Compiler Build ID: CL-36424714
// Cuda compilation tools, release 13.0, V13.0.88
// Based on NVVM 20.0.0
//

.version 9.0
.target sm_100
.address_size 64

	// .globl	_Z15matrix_multiplyPiS_S_i

.visible .entry _Z15matrix_multiplyPiS_S_i(
	.param .u64 .ptr .align 1 _Z15matrix_multiplyPiS_S_i_param_0,
	.param .u64 .ptr .align 1 _Z15matrix_multiplyPiS_S_i_param_1,
	.param .u64 .ptr .align 1 _Z15matrix_multiplyPiS_S_i_param_2,
	.param .u32 _Z15matrix_multiplyPiS_S_i_param_3
)
{
	.reg .pred 	%p<10>;
	.reg .b32 	%r<105>;
	.reg .b64 	%rd<67>;

	ld.param.u64 	%rd14, [_Z15matrix_multiplyPiS_S_i_param_0];
	ld.param.u64 	%rd15, [_Z15matrix_multiplyPiS_S_i_param_1];
	ld.param.u32 	%r30, [_Z15matrix_multiplyPiS_S_i_param_3];
	cvta.to.global.u64 	%rd1, %rd15;
	cvta.to.global.u64 	%rd2, %rd14;
	mov.u32 	%r31, %ctaid.y;
	mov.u32 	%r32, %ntid.y;
	mov.u32 	%r33, %tid.y;
	mad.lo.s32 	%r1, %r31, %r32, %r33;
	mov.u32 	%r34, %ctaid.x;
	mov.u32 	%r35, %ntid.x;
	mov.u32 	%r36, %tid.x;
	mad.lo.s32 	%r2, %r34, %r35, %r36;
	max.s32 	%r37, %r1, %r2;
	setp.ge.s32 	%p1, %r37, %r30;
	@%p1 bra 	$L__BB0_13;
	mul.lo.s32 	%r3, %r30, %r1;
	and.b32  	%r4, %r30, 7;
	setp.lt.u32 	%p2, %r30, 8;
	mov.b32 	%r99, 0;
	mov.u32 	%r104, %r99;
	@%p2 bra 	$L__BB0_4;
	and.b32  	%r99, %r30, 2147483640;
	neg.s32 	%r93, %r99;
	mul.wide.s32 	%rd16, %r30, 4;
	add.s64 	%rd3, %rd1, %rd16;
	shl.b32 	%r7, %r30, 3;
	mul.wide.s32 	%rd17, %r30, 8;
	add.s64 	%rd4, %rd1, %rd17;
	mul.wide.s32 	%rd18, %r30, 12;
	add.s64 	%rd5, %rd1, %rd18;
	mul.wide.s32 	%rd19, %r30, 16;
	add.s64 	%rd6, %rd1, %rd19;
	mul.wide.s32 	%rd20, %r30, 20;
	add.s64 	%rd7, %rd1, %rd20;
	mul.wide.s32 	%rd21, %r30, 24;
	add.s64 	%rd8, %rd1, %rd21;
	mul.wide.s32 	%rd22, %r30, 28;
	add.s64 	%rd9, %rd1, %rd22;
	mul.wide.u32 	%rd23, %r3, 4;
	add.s64 	%rd24, %rd23, %rd2;
	add.s64 	%rd66, %rd24, 16;
	mov.b32 	%r104, 0;
	mov.u32 	%r92, %r2;
$L__BB0_3:
	.pragma "nounroll";
	mul.wide.s32 	%rd25, %r92, 4;
	add.s64 	%rd26, %rd3, %rd25;
	add.s64 	%rd27, %rd4, %rd25;
	add.s64 	%rd28, %rd5, %rd25;
	add.s64 	%rd29, %rd6, %rd25;
	add.s64 	%rd30, %rd7, %rd25;
	add.s64 	%rd31, %rd8, %rd25;
	add.s64 	%rd32, %rd9, %rd25;
	add.s64 	%rd33, %rd1, %rd25;
	ld.global.u32 	%r41, [%rd66+-16];
	ld.global.u32 	%r42, [%rd33];
	mad.lo.s32 	%r43, %r42, %r41, %r104;
	ld.global.u32 	%r44, [%rd66+-12];
	ld.global.u32 	%r45, [%rd26];
	mad.lo.s32 	%r46, %r45, %r44, %r43;
	ld.global.u32 	%r47, [%rd66+-8];
	ld.global.u32 	%r48, [%rd27];
	mad.lo.s32 	%r49, %r48, %r47, %r46;
	ld.global.u32 	%r50, [%rd66+-4];
	ld.global.u32 	%r51, [%rd28];
	mad.lo.s32 	%r52, %r51, %r50, %r49;
	ld.global.u32 	%r53, [%rd66];
	ld.global.u32 	%r54, [%rd29];
	mad.lo.s32 	%r55, %r54, %r53, %r52;
	ld.global.u32 	%r56, [%rd66+4];
	ld.global.u32 	%r57, [%rd30];
	mad.lo.s32 	%r58, %r57, %r56, %r55;
	ld.global.u32 	%r59, [%rd66+8];
	ld.global.u32 	%r60, [%rd31];
	mad.lo.s32 	%r61, %r60, %r59, %r58;
	ld.global.u32 	%r62, [%rd66+12];
	ld.global.u32 	%r63, [%rd32];
	mad.lo.s32 	%r104, %r63, %r62, %r61;
	add.s32 	%r93, %r93, 8;
	add.s32 	%r92, %r92, %r7;
	add.s64 	%rd66, %rd66, 32;
	setp.ne.s32 	%p3, %r93, 0;
	@%p3 bra 	$L__BB0_3;
$L__BB0_4:
	setp.eq.s32 	%p4, %r4, 0;
	@%p4 bra 	$L__BB0_12;
	and.b32  	%r17, %r30, 3;
	setp.lt.u32 	%p5, %r4, 4;
	@%p5 bra 	$L__BB0_7;
	add.s32 	%r65, %r99, %r3;
	mul.wide.u32 	%rd34, %r65, 4;
	add.s64 	%rd35, %rd2, %rd34;
	ld.global.u32 	%r66, [%rd35];
	mad.lo.s32 	%r67, %r99, %r30, %r2;
	mul.wide.s32 	%rd36, %r67, 4;
	add.s64 	%rd37, %rd1, %rd36;
	ld.global.u32 	%r68, [%rd37];
	mad.lo.s32 	%r69, %r68, %r66, %r104;
	cvt.u64.u32 	%rd38, %r3;
	cvt.u64.u32 	%rd39, %r99;
	add.s64 	%rd40, %rd39, %rd38;
	shl.b64 	%rd41, %rd40, 2;
	add.s64 	%rd42, %rd2, %rd41;
	ld.global.u32 	%r70, [%rd42+4];
	mul.wide.s32 	%rd43, %r30, 4;
	add.s64 	%rd44, %rd37, %rd43;
	ld.global.u32 	%r71, [%rd44];
	mad.lo.s32 	%r72, %r71, %r70, %r69;
	ld.global.u32 	%r73, [%rd42+8];
	add.s64 	%rd45, %rd44, %rd43;
	ld.global.u32 	%r74, [%rd45];
	mad.lo.s32 	%r75, %r74, %r73, %r72;
	ld.global.u32 	%r76, [%rd42+12];
	add.s64 	%rd46, %rd45, %rd43;
	ld.global.u32 	%r77, [%rd46];
	mad.lo.s32 	%r104, %r77, %r76, %r75;
	add.s32 	%r99, %r99, 4;
$L__BB0_7:
	setp.eq.s32 	%p6, %r17, 0;
	@%p6 bra 	$L__BB0_12;
	setp.eq.s32 	%p7, %r17, 1;
	@%p7 bra 	$L__BB0_10;
	add.s32 	%r79, %r99, %r3;
	mul.wide.u32 	%rd47, %r79, 4;
	add.s64 	%rd48, %rd2, %rd47;
	ld.global.u32 	%r80, [%rd48];
	mad.lo.s32 	%r81, %r99, %r30, %r2;
	mul.wide.s32 	%rd49, %r81, 4;
	add.s64 	%rd50, %rd1, %rd49;
	ld.global.u32 	%r82, [%rd50];
	mad.lo.s32 	%r83, %r82, %r80, %r104;
	cvt.u64.u32 	%rd51, %r3;
	cvt.u64.u32 	%rd52, %r99;
	add.s64 	%rd53, %rd52, %rd51;
	shl.b64 	%rd54, %rd53, 2;
	add.s64 	%rd55, %rd2, %rd54;
	ld.global.u32 	%r84, [%rd55+4];
	mul.wide.s32 	%rd56, %r30, 4;
	add.s64 	%rd57, %rd50, %rd56;
	ld.global.u32 	%r85, [%rd57];
	mad.lo.s32 	%r104, %r85, %r84, %r83;
	add.s32 	%r99, %r99, 2;
$L__BB0_10:
	and.b32  	%r86, %r30, 1;
	setp.eq.b32 	%p8, %r86, 1;
	not.pred 	%p9, %p8;
	@%p9 bra 	$L__BB0_12;
	add.s32 	%r87, %r99, %r3;
	mul.wide.u32 	%rd58, %r87, 4;
	add.s64 	%rd59, %rd2, %rd58;
	ld.global.u32 	%r88, [%rd59];
	mad.lo.s32 	%r89, %r99, %r30, %r2;
	mul.wide.s32 	%rd60, %r89, 4;
	add.s64 	%rd61, %rd1, %rd60;
	ld.global.u32 	%r90, [%rd61];
	mad.lo.s32 	%r104, %r90, %r88, %r104;
$L__BB0_12:
	ld.param.u64 	%rd65, [_Z15matrix_multiplyPiS_S_i_param_2];
	add.s32 	%r91, %r3, %r2;
	cvta.to.global.u64 	%rd62, %rd65;
	mul.wide.s32 	%rd63, %r91, 4;
	add.s64 	%rd64, %rd62, %rd63;
	st.global.u32 	[%rd64], %r104;
$L__BB0_13:
	ret;

}


// ===== COMPILED SASS (sm_100) =====

	.target	sm_100

	.elftype	@"ET_EXEC"


//--------------------- .note.nv.tkinfo           --------------------------
	.section	.note.nv.tkinfo,"",@"SHT_NOTE"
	.sectionflags	@"SHF_NOTE_NV_TKINFO"
	.tkinfo
        /*0018*/ 	.word	0x00000002
        /*0030*/ 	.string	""
        /*0030*/ 	.string	"ptxas"
        /*0030*/ 	.string	"Cuda compilation tools, release 13.0, V13.0.88"
        /*0030*/ 	.string	"Build cuda_13.0.r13.0/compiler.36424714_0"
        /*0030*/ 	.string	"-arch sm_100 -m 64 "



//--------------------- .note.nv.cuinfo           --------------------------
	.section	.note.nv.cuinfo,"",@"SHT_NOTE"
	.sectionflags	@"SHF_NOTE_NV_CUINFO"
        /*0018*/ 	.short	0x0002
        /*001a*/ 	.short	0x0064
        /*001c*/ 	.short	0x0082
	.zero		2


//--------------------- .nv.info                  --------------------------
	.section	.nv.info,"",@"SHT_CUDA_INFO"
	.align	4


	//----- nvinfo : EIATTR_REGCOUNT
	.align		4
        /*0000*/ 	.byte	0x04, 0x2f
        /*0002*/ 	.short	(.L_1 - .L_0)
	.align		4
.L_0:
        /*0004*/ 	.word	index@(_Z15matrix_multiplyPiS_S_i)
        /*0008*/ 	.word	0x0000001e


	//----- nvinfo : EIATTR_FRAME_SIZE
	.align		4
.L_1:
        /*000c*/ 	.byte	0x04, 0x11
        /*000e*/ 	.short	(.L_3 - .L_2)
	.align		4
.L_2:
        /*0010*/ 	.word	index@(_Z15matrix_multiplyPiS_S_i)
        /*0014*/ 	.word	0x00000000


	//----- nvinfo : EIATTR_MIN_STACK_SIZE
	.align		4
.L_3:
        /*0018*/ 	.byte	0x04, 0x12
        /*001a*/ 	.short	(.L_5 - .L_4)
	.align		4
.L_4:
        /*001c*/ 	.word	index@(_Z15matrix_multiplyPiS_S_i)
        /*0020*/ 	.word	0x00000000
.L_5:


//--------------------- .nv.compat                --------------------------
	.section	.nv.compat,"",@"SHT_CUDA_COMPAT_INFO"
	.align	4
        /*0000*/ 	.byte	0x02, 0x09, 0x00, 0x00, 0x02, 0x02, 0x01, 0x00, 0x02, 0x05, 0x05, 0x00, 0x03, 0x07, 0x01, 0x01
        /*0010*/ 	.byte	0x02, 0x03, 0x00, 0x00, 0x02, 0x06, 0x01, 0x00, 0x04, 0x0b, 0x08, 0x00, 0x09, 0x00, 0x00, 0x00
        /*0020*/ 	.byte	0x00, 0x00, 0x00, 0x00


//--------------------- .nv.info._Z15matrix_multiplyPiS_S_i --------------------------
	.section	.nv.info._Z15matrix_multiplyPiS_S_i,"",@"SHT_CUDA_INFO"
	.sectionflags	@""
	.align	4


	//----- nvinfo : EIATTR_CUDA_API_VERSION
	.align		4
        /*0000*/ 	.byte	0x04, 0x37
        /*0002*/ 	.short	(.L_7 - .L_6)
.L_6:
        /*0004*/ 	.word	0x00000082


	//----- nvinfo : EIATTR_KPARAM_INFO
	.align		4
.L_7:
        /*0008*/ 	.byte	0x04, 0x17
        /*000a*/ 	.short	(.L_9 - .L_8)
.L_8:
        /*000c*/ 	.word	0x00000000
        /*0010*/ 	.short	0x0003
        /*0012*/ 	.short	0x0018
        /*0014*/ 	.byte	0x00, 0xf0, 0x11, 0x00


	//----- nvinfo : EIATTR_KPARAM_INFO
	.align		4
.L_9:
        /*0018*/ 	.byte	0x04, 0x17
        /*001a*/ 	.short	(.L_11 - .L_10)
.L_10:
        /*001c*/ 	.word	0x00000000
        /*0020*/ 	.short	0x0002
        /*0022*/ 	.short	0x0010
        /*0024*/ 	.byte	0x00, 0xf5, 0x21, 0x00


	//----- nvinfo : EIATTR_KPARAM_INFO
	.align		4
.L_11:
        /*0028*/ 	.byte	0x04, 0x17
        /*002a*/ 	.short	(.L_13 - .L_12)
.L_12:
        /*002c*/ 	.word	0x00000000
        /*0030*/ 	.short	0x0001
        /*0032*/ 	.short	0x0008
        /*0034*/ 	.byte	0x00, 0xf5, 0x21, 0x00


	//----- nvinfo : EIATTR_KPARAM_INFO
	.align		4
.L_13:
        /*0038*/ 	.byte	0x04, 0x17
        /*003a*/ 	.short	(.L_15 - .L_14)
.L_14:
        /*003c*/ 	.word	0x00000000
        /*0040*/ 	.short	0x0000
        /*0042*/ 	.short	0x0000
        /*0044*/ 	.byte	0x00, 0xf5, 0x21, 0x00


	//----- nvinfo : EIATTR_SPARSE_MMA_MASK
	.align		4
.L_15:
        /*0048*/ 	.byte	0x03, 0x50
        /*004a*/ 	.short	0x0000


	//----- nvinfo : EIATTR_MAXREG_COUNT
	.align		4
        /*004c*/ 	.byte	0x03, 0x1b
        /*004e*/ 	.short	0x00ff


	//----- nvinfo : EIATTR_MERCURY_ISA_VERSION
	.align		4
        /*0050*/ 	.byte	0x03, 0x5f
        /*0052*/ 	.short	0x0101


	//----- nvinfo : EIATTR_VRC_CTA_INIT_COUNT
	.align		4
        /*0054*/ 	.byte	0x02, 0x4a
	.zero		1
	.zero		1


	//----- nvinfo : EIATTR_EXIT_INSTR_OFFSETS
	.align		4
        /*0058*/ 	.byte	0x04, 0x1c
        /*005a*/ 	.short	(.L_17 - .L_16)


	//   ....[0]....
.L_16:
        /*005c*/ 	.word	0x000000c0


	//   ....[1]....
        /*0060*/ 	.word	0x00000a90


	//----- nvinfo : EIATTR_CBANK_PARAM_SIZE
	.align		4
.L_17:
        /*0064*/ 	.byte	0x03, 0x19
        /*0066*/ 	.short	0x001c


	//----- nvinfo : EIATTR_PARAM_CBANK
	.align		4
        /*0068*/ 	.byte	0x04, 0x0a
        /*006a*/ 	.short	(.L_19 - .L_18)
	.align		4
.L_18:
        /*006c*/ 	.word	index@(.nv.constant0._Z15matrix_multiplyPiS_S_i)
        /*0070*/ 	.short	0x0380
        /*0072*/ 	.short	0x001c


	//----- nvinfo : EIATTR_SW_WAR
	.align		4
.L_19:
        /*0074*/ 	.byte	0x04, 0x36
        /*0076*/ 	.short	(.L_21 - .L_20)
.L_20:
        /*0078*/ 	.word	0x00000008
.L_21:


//--------------------- .nv.callgraph             --------------------------
	.section	.nv.callgraph,"",@"SHT_CUDA_CALLGRAPH"
	.align	4
	.sectionentsize	8
	.align		4
        /*0000*/ 	.word	0x00000000
	.align		4
        /*0004*/ 	.word	0xffffffff
	.align		4
        /*0008*/ 	.word	0x00000000
	.align		4
        /*000c*/ 	.word	0xfffffffe
	.align		4
        /*0010*/ 	.word	0x00000000
	.align		4
        /*0014*/ 	.word	0xfffffffd
	.align		4
        /*0018*/ 	.word	0x00000000
	.align		4
        /*001c*/ 	.word	0xfffffffc


//--------------------- .text._Z15matrix_multiplyPiS_S_i --------------------------
	.section	.text._Z15matrix_multiplyPiS_S_i,"ax",@progbits
	.align	128
        .global         _Z15matrix_multiplyPiS_S_i
        .type           _Z15matrix_multiplyPiS_S_i,@function
        .size           _Z15matrix_multiplyPiS_S_i,(.L_x_5 - _Z15matrix_multiplyPiS_S_i)
        .other          _Z15matrix_multiplyPiS_S_i,@"STO_CUDA_ENTRY STV_DEFAULT"
_Z15matrix_multiplyPiS_S_i:
.text._Z15matrix_multiplyPiS_S_i:
[----:B------:R-:W-:Y:S01]  /*0000*/  LDC R1, c[0x0][0x37c] ;  /* 0x0000df00ff017b82 */ /* 0x000fe20000000800 */
[----:B------:R-:W0:Y:S07]  /*0010*/  S2R R0, SR_TID.Y ;  /* 0x0000000000007919 */ /* 0x000e2e0000002200 */
[----:B------:R-:W0:Y:S01]  /*0020*/  S2UR UR4, SR_CTAID.Y ;  /* 0x00000000000479c3 */ /* 0x000e220000002600 */
[----:B------:R-:W1:Y:S01]  /*0030*/  LDCU UR20, c[0x0][0x398] ;  /* 0x00007300ff1477ac */ /* 0x000e620008000800 */
[----:B------:R-:W2:Y:S06]  /*0040*/  S2R R3, SR_TID.X ;  /* 0x0000000000037919 */ /* 0x000eac0000002100 */
[----:B------:R-:W0:Y:S08]  /*0050*/  LDC R13, c[0x0][0x364] ;  /* 0x0000d900ff0d7b82 */ /* 0x000e300000000800 */
[----:B------:R-:W2:Y:S08]  /*0060*/  S2UR UR5, SR_CTAID.X ;  /* 0x00000000000579c3 */ /* 0x000eb00000002500 */
[----:B------:R-:W2:Y:S01]  /*0070*/  LDC R2, c[0x0][0x360] ;  /* 0x0000d800ff027b82 */ /* 0x000ea20000000800 */
[----:B0-----:R-:W-:-:S02]  /*0080*/  IMAD R13, R13, UR4, R0 ;  /* 0x000000040d0d7c24 */ /* 0x001fc4000f8e0200 */
[----:B--2---:R-:W-:-:S05]  /*0090*/  IMAD R0, R2, UR5, R3 ;  /* 0x0000000502007c24 */ /* 0x004fca000f8e0203 */
[----:B------:R-:W-:-:S04]  /*00a0*/  VIMNMX R2, PT, PT, R13, R0, !PT ;  /* 0x000000000d027248 */ /* 0x000fc80007fe0100 */
[----:B-1----:R-:W-:-:S13]  /*00b0*/  ISETP.GE.AND P0, PT, R2, UR20, PT ;  /* 0x0000001402007c0c */ /* 0x002fda000bf06270 */
[----:B------:R-:W-:Y:S05]  /*00c0*/  @P0 EXIT ;  /* 0x000000000000094d */ /* 0x000fea0003800000 */
[----:B------:R-:W-:Y:S01]  /*00d0*/  UISETP.GE.U32.AND UP0, UPT, UR20, 0x8, UPT ;  /* 0x000000081400788c */ /* 0x000fe2000bf06070 */
[----:B------:R-:W-:Y:S02]  /*00e0*/  HFMA2 R12, -RZ, RZ, 0, 0 ;  /* 0x00000000ff0c7431 */ /* 0x000fe400000001ff */
[----:B------:R-:W-:Y:S01]  /*00f0*/  IMAD R13, R13, UR20, RZ ;  /* 0x000000140d0d7c24 */ /* 0x000fe2000f8e02ff */
[----:B------:R-:W-:Y:S01]  /*0100*/  UMOV UR4, URZ ;  /* 0x000000ff00047c82 */ /* 0x000fe20008000000 */
[----:B------:R-:W0:Y:S04]  /*0110*/  LDCU.64 UR18, c[0x0][0x358] ;  /* 0x00006b00ff1277ac */ /* 0x000e280008000a00 */
[----:B------:R-:W-:Y:S05]  /*0120*/  BRA.U !UP0, `(.L_x_0) ;  /* 0x0000000508047547 */ /* 0x000fea000b800000 */
[----:B------:R-:W1:Y:S01]  /*0130*/  LDCU.128 UR24, c[0x0][0x380] ;  /* 0x00007000ff1877ac */ /* 0x000e620008000c00 */
[----:B------:R-:W-:Y:S02]  /*0140*/  MOV R12, RZ ;  /* 0x000000ff000c7202 */ /* 0x000fe40000000f00 */
[----:B------:R-:W-:Y:S01]  /*0150*/  MOV R14, R0 ;  /* 0x00000000000e7202 */ /* 0x000fe20000000f00 */
[----:B------:R-:W-:-:S04]  /*0160*/  ULOP3.LUT UR4, UR20, 0x7ffffff8, URZ, 0xc0, !UPT ;  /* 0x7ffffff814047892 */ /* 0x000fc8000f8ec0ff */
[----:B------:R-:W-:Y:S01]  /*0170*/  UIADD3 UR5, UPT, UPT, -UR4, URZ, URZ ;  /* 0x000000ff04057290 */ /* 0x000fe2000fffe1ff */
[----:B-1----:R-:W-:Y:S01]  /*0180*/  MOV R2, UR24 ;  /* 0x0000001800027c02 */ /* 0x002fe20008000f00 */
[----:B------:R-:W-:Y:S01]  /*0190*/  UIMAD.WIDE UR6, UR20, 0x8, UR26 ;  /* 0x00000008140678a5 */ /* 0x000fe2000f8e021a */
[----:B------:R-:W-:Y:S01]  /*01a0*/  MOV R3, UR25 ;  /* 0x0000001900037c02 */ /* 0x000fe20008000f00 */
[----:B------:R-:W-:Y:S02]  /*01b0*/  UIMAD.WIDE UR8, UR20, 0xc, UR26 ;  /* 0x0000000c140878a5 */ /* 0x000fe4000f8e021a */
[----:B------:R-:W-:Y:S01]  /*01c0*/  UIMAD.WIDE UR10, UR20, 0x10, UR26 ;  /* 0x00000010140a78a5 */ /* 0x000fe2000f8e021a */
[----:B------:R-:W-:Y:S01]  /*01d0*/  IMAD.WIDE.U32 R2, R13, 0x4, R2 ;  /* 0x000000040d027825 */ /* 0x000fe200078e0002 */
[----:B------:R-:W-:Y:S02]  /*01e0*/  UIMAD.WIDE UR12, UR20, 0x14, UR26 ;  /* 0x00000014140c78a5 */ /* 0x000fe4000f8e021a */
[----:B------:R-:W-:Y:S01]  /*01f0*/  UIMAD.WIDE UR14, UR20, 0x18, UR26 ;  /* 0x00000018140e78a5 */ /* 0x000fe2000f8e021a */
[----:B------:R-:W-:Y:S01]  /*0200*/  IADD3 R2, P0, PT, R2, 0x10, RZ ;  /* 0x0000001002027810 */ /* 0x000fe20007f1e0ff */
[----:B------:R-:W-:-:S03]  /*0210*/  UIMAD.WIDE UR16, UR20, 0x1c, UR26 ;  /* 0x0000001c141078a5 */ /* 0x000fc6000f8e021a */
[----:B------:R-:W-:-:S09]  /*0220*/  IADD3.X R3, PT, PT, RZ, R3, RZ, P0, !PT ;  /* 0x00000003ff037210 */ /* 0x000fd200007fe4ff */
.L_x_1:
[----:B------:R-:W-:Y:S01]  /*0230*/  UIMAD.WIDE UR22, UR20, 0x4, UR26 ;  /* 0x00000004141678a5 */ /* 0x000fe2000f8e021a */
[----:B------:R-:W-:Y:S02]  /*0240*/  IMAD.MOV.U32 R23, RZ, RZ, 0x4 ;  /* 0x00000004ff177424 */ /* 0x000fe400078e00ff */
[----:B------:R-:W-:Y:S01]  /*0250*/  HFMA2 R11, -RZ, RZ, 0, 2.384185791015625e-07 ;  /* 0x00000004ff0b7431 */ /* 0x000fe200000001ff */
[----:B------:R-:W-:Y:S01]  /*0260*/  MOV R25, 0x4 ;  /* 0x0000000400197802 */ /* 0x000fe20000000f00 */
[----:B0-----:R-:W2:Y:S01]  /*0270*/  LDG.E R21, desc[UR18][R2.64+-0x10] ;  /* 0xfffff01202157981 */ /* 0x001ea2000c1e1900 */
[C---:B------:R-:W-:Y:S01]  /*0280*/  IMAD.WIDE R22, R14.reuse, R23, UR26 ;  /* 0x0000001a0e167e25 */ /* 0x040fe2000f8e0217 */
[----:B------:R-:W-:Y:S02]  /*0290*/  MOV R8, UR22 ;  /* 0x0000001600087c02 */ /* 0x000fe40008000f00 */
[----:B------:R-:W-:Y:S01]  /*02a0*/  MOV R9, UR23 ;  /* 0x0000001700097c02 */ /* 0x000fe20008000f00 */
[----:B------:R-:W3:Y:S02]  /*02b0*/  LDG.E R19, desc[UR18][R2.64+-0xc] ;  /* 0xfffff41202137981 */ /* 0x000ee4000c1e1900 */
[----:B------:R-:W-:-:S02]  /*02c0*/  IMAD.WIDE R8, R14, 0x4, R8 ;  /* 0x000000040e087825 */ /* 0x000fc400078e0208 */
[----:B------:R-:W2:Y:S01]  /*02d0*/  LDG.E R22, desc[UR18][R22.64] ;  /* 0x0000001216167981 */ /* 0x000ea2000c1e1900 */
[----:B------:R-:W-:Y:S01]  /*02e0*/  MOV R5, 0x4 ;  /* 0x0000000400057802 */ /* 0x000fe20000000f00 */
[C---:B------:R-:W-:Y:S02]  /*02f0*/  IMAD.WIDE R24, R14.reuse, R25, UR6 ;  /* 0x000000060e187e25 */ /* 0x040fe4000f8e0219 */
[----:B------:R0:W3:Y:S02]  /*0300*/  LDG.E R20, desc[UR18][R8.64] ;  /* 0x0000001208147981 */ /* 0x0000e4000c1e1900 */
[----:B------:R-:W-:Y:S02]  /*0310*/  IMAD.WIDE R10, R14, R11, UR8 ;  /* 0x000000080e0a7e25 */ /* 0x000fe4000f8e020b */
[----:B------:R-:W4:Y:S04]  /*0320*/  LDG.E R18, desc[UR18][R24.64] ;  /* 0x0000001218127981 */ /* 0x000f28000c1e1900 */
[----:B------:R-:W4:Y:S01]  /*0330*/  LDG.E R17, desc[UR18][R2.64+-0x8] ;  /* 0xfffff81202117981 */ /* 0x000f22000c1e1900 */
[----:B0-----:R-:W-:-:S02]  /*0340*/  HFMA2 R9, -RZ, RZ, 0, 2.384185791015625e-07 ;  /* 0x00000004ff097431 */ /* 0x001fc400000001ff */
[----:B------:R-:W-:Y:S01]  /*0350*/  IMAD.MOV.U32 R7, RZ, RZ, 0x4 ;  /* 0x00000004ff077424 */ /* 0x000fe200078e00ff */
[----:B------:R0:W5:Y:S01]  /*0360*/  LDG.E R16, desc[UR18][R10.64] ;  /* 0x000000120a107981 */ /* 0x000162000c1e1900 */
[----:B------:R-:W-:-:S03]  /*0370*/  IMAD.WIDE R4, R14, R5, UR10 ;  /* 0x0000000a0e047e25 */ /* 0x000fc6000f8e0205 */
[----:B------:R-:W5:Y:S01]  /*0380*/  LDG.E R15, desc[UR18][R2.64+-0x4] ;  /* 0xfffffc12020f7981 */ /* 0x000f62000c1e1900 */
[C---:B------:R-:W-:Y:S01]  /*0390*/  IMAD.WIDE R6, R14.reuse, R7, UR12 ;  /* 0x0000000c0e067e25 */ /* 0x040fe2000f8e0207 */
[----:B------:R-:W-:Y:S02]  /*03a0*/  MOV R27, 0x4 ;  /* 0x00000004001b7802 */ /* 0x000fe40000000f00 */
[----:B------:R1:W5:Y:S01]  /*03b0*/  LDG.E R4, desc[UR18][R4.64] ;  /* 0x0000001204047981 */ /* 0x000362000c1e1900 */
[----:B------:R-:W-:-:S03]  /*03c0*/  IMAD.WIDE R8, R14, R9, UR14 ;  /* 0x0000000e0e087e25 */ /* 0x000fc6000f8e0209 */
[----:B------:R-:W5:Y:S01]  /*03d0*/  LDG.E R23, desc[UR18][R2.64] ;  /* 0x0000001202177981 */ /* 0x000f62000c1e1900 */
[----:B0-----:R-:W-:-:S03]  /*03e0*/  IMAD.WIDE R10, R14, R27, UR16 ;  /* 0x000000100e0a7e25 */ /* 0x001fc6000f8e021b */
[----:B------:R-:W5:Y:S04]  /*03f0*/  LDG.E R7, desc[UR18][R6.64] ;  /* 0x0000001206077981 */ /* 0x000f68000c1e1900 */
[----:B------:R-:W5:Y:S04]  /*0400*/  LDG.E R24, desc[UR18][R2.64+0x4] ;  /* 0x0000041202187981 */ /* 0x000f68000c1e1900 */
[----:B------:R-:W5:Y:S04]  /*0410*/  LDG.E R8, desc[UR18][R8.64] ;  /* 0x0000001208087981 */ /* 0x000f68000c1e1900 */
[----:B------:R-:W5:Y:S04]  /*0420*/  LDG.E R25, desc[UR18][R2.64+0x8] ;  /* 0x0000081202197981 */ /* 0x000f68000c1e1900 */
[----:B------:R-:W5:Y:S04]  /*0430*/  LDG.E R10, desc[UR18][R10.64] ;  /* 0x000000120a0a7981 */ /* 0x000f68000c1e1900 */
[----:B------:R0:W5:Y:S01]  /*0440*/  LDG.E R27, desc[UR18][R2.64+0xc] ;  /* 0x00000c12021b7981 */ /* 0x000162000c1e1900 */
[----:B------:R-:W-:-:S04]  /*0450*/  UIADD3 UR5, UPT, UPT, UR5, 0x8, URZ ;  /* 0x0000000805057890 */ /* 0x000fc8000fffe0ff */
[----:B------:R-:W-:Y:S01]  /*0460*/  UISETP.NE.AND UP0, UPT, UR5, URZ, UPT ;  /* 0x000000ff0500728c */ /* 0x000fe2000bf05270 */
[----:B-1----:R-:W-:Y:S02]  /*0470*/  MOV R5, UR20 ;  /* 0x0000001400057c02 */ /* 0x002fe40008000f00 */
[----:B0-----:R-:W-:Y:S02]  /*0480*/  IADD3 R2, P0, PT, R2, 0x20, RZ ;  /* 0x0000002002027810 */ /* 0x001fe40007f1e0ff */
[----:B------:R-:W-:Y:S02]  /*0490*/  LEA R14, R5, R14, 0x3 ;  /* 0x0000000e050e7211 */ /* 0x000fe400078e18ff */
[----:B------:R-:W-:Y:S01]  /*04a0*/  IADD3.X R3, PT, PT, RZ, R3, RZ, P0, !PT ;  /* 0x00000003ff037210 */ /* 0x000fe200007fe4ff */
[----:B--2---:R-:W-:-:S04]  /*04b0*/  IMAD R21, R21, R22, R12 ;  /* 0x0000001615157224 */ /* 0x004fc800078e020c */
[----:B---3--:R-:W-:-:S04]  /*04c0*/  IMAD R19, R19, R20, R21 ;  /* 0x0000001413137224 */ /* 0x008fc800078e0215 */
[----:B----4-:R-:W-:-:S04]  /*04d0*/  IMAD R17, R17, R18, R19 ;  /* 0x0000001211117224 */ /* 0x010fc800078e0213 */
[----:B-----5:R-:W-:-:S04]  /*04e0*/  IMAD R15, R15, R16, R17 ;  /* 0x000000100f0f7224 */ /* 0x020fc800078e0211 */
[----:B------:R-:W-:-:S04]  /*04f0*/  IMAD R4, R23, R4, R15 ;  /* 0x0000000417047224 */ /* 0x000fc800078e020f */
[----:B------:R-:W-:-:S04]  /*0500*/  IMAD R4, R24, R7, R4 ;  /* 0x0000000718047224 */ /* 0x000fc800078e0204 */
[----:B------:R-:W-:-:S04]  /*0510*/  IMAD R4, R25, R8, R4 ;  /* 0x0000000819047224 */ /* 0x000fc800078e0204 */
[----:B------:R-:W-:Y:S01]  /*0520*/  IMAD R12, R27, R10, R4 ;  /* 0x0000000a1b0c7224 */ /* 0x000fe200078e0204 */
[----:B------:R-:W-:Y:S06]  /*0530*/  BRA.U UP0, `(.L_x_1) ;  /* 0xfffffffd003c7547 */ /* 0x000fec000b83ffff */
.L_x_0:
[----:B------:R-:W-:-:S04]  /*0540*/  ULOP3.LUT UR6, UR20, 0x7, URZ, 0xc0, !UPT ;  /* 0x0000000714067892 */ /* 0x000fc8000f8ec0ff */
[----:B------:R-:W-:-:S09]  /*0550*/  UISETP.NE.AND UP0, UPT, UR6, URZ, UPT ;  /* 0x000000ff0600728c */ /* 0x000fd2000bf05270 */
[----:B------:R-:W-:Y:S05]  /*0560*/  BRA.U !UP0, `(.L_x_2) ;  /* 0x0000000508387547 */ /* 0x000fea000b800000 */
[----:B------:R-:W-:Y:S02]  /*0570*/  UISETP.GE.U32.AND UP0, UPT, UR6, 0x4, UPT ;  /* 0x000000040600788c */ /* 0x000fe4000bf06070 */
[----:B------:R-:W-:-:S04]  /*0580*/  ULOP3.LUT UR5, UR20, 0x3, URZ, 0xc0, !UPT ;  /* 0x0000000314057892 */ /* 0x000fc8000f8ec0ff */
[----:B------:R-:W-:-:S03]  /*0590*/  UISETP.NE.AND UP1, UPT, UR5, URZ, UPT ;  /* 0x000000ff0500728c */ /* 0x000fc6000bf25270 */
[----:B------:R-:W-:Y:S08]  /*05a0*/  BRA.U !UP0, `(.L_x_3) ;  /* 0x00000001087c7547 */ /* 0x000ff0000b800000 */
[----:B------:R-:W1:Y:S01]  /*05b0*/  LDC.64 R6, c[0x0][0x388] ;  /* 0x0000e200ff067b82 */ /* 0x000e620000000a00 */
[----:B------:R-:W2:Y:S01]  /*05c0*/  LDCU.64 UR6, c[0x0][0x380] ;  /* 0x00007000ff0677ac */ /* 0x000ea20008000a00 */
[----:B------:R-:W-:Y:S01]  /*05d0*/  IMAD.U32 R9, RZ, RZ, UR4 ;  /* 0x00000004ff097e24 */ /* 0x000fe2000f8e00ff */
[C---:B------:R-:W-:Y:S02]  /*05e0*/  IADD3 R3, PT, PT, R13.reuse, UR4, RZ ;  /* 0x000000040d037c10 */ /* 0x040fe4000fffe0ff */
[----:B------:R-:W-:Y:S01]  /*05f0*/  IADD3 R10, P0, PT, R13, UR4, RZ ;  /* 0x000000040d0a7c10 */ /* 0x000fe2000ff1e0ff */
[----:B------:R-:W-:Y:S01]  /*0600*/  IMAD R9, R9, UR20, R0 ;  /* 0x0000001409097c24 */ /* 0x000fe2000f8e0200 */
[----:B------:R-:W-:Y:S01]  /*0610*/  MOV R11, UR20 ;  /* 0x00000014000b7c02 */ /* 0x000fe20008000f00 */
[----:B------:R-:W3:Y:S01]  /*0620*/  LDC.64 R4, c[0x0][0x380] ;  /* 0x0000e000ff047b82 */ /* 0x000ee20000000a00 */
[----:B------:R-:W-:Y:S01]  /*0630*/  MOV R15, UR20 ;  /* 0x00000014000f7c02 */ /* 0x000fe20008000f00 */
[----:B-1----:R-:W-:Y:S01]  /*0640*/  IMAD.WIDE R6, R9, 0x4, R6 ;  /* 0x0000000409067825 */ /* 0x002fe200078e0206 */
[----:B------:R-:W-:-:S05]  /*0650*/  MOV R9, UR20 ;  /* 0x0000001400097c02 */ /* 0x000fca0008000f00 */
[----:B------:R-:W-:Y:S02]  /*0660*/  IMAD.WIDE R8, R9, 0x4, R6 ;  /* 0x0000000409087825 */ /* 0x000fe400078e0206 */
[----:B0-----:R-:W4:Y:S02]  /*0670*/  LDG.E R6, desc[UR18][R6.64] ;  /* 0x0000001206067981 */ /* 0x001f24000c1e1900 */
[----:B---3--:R-:W-:Y:S01]  /*0680*/  IMAD.WIDE.U32 R4, R3, 0x4, R4 ;  /* 0x0000000403047825 */ /* 0x008fe200078e0004 */
[----:B------:R-:W-:Y:S01]  /*0690*/  IADD3.X R3, PT, PT, RZ, RZ, RZ, P0, !PT ;  /* 0x000000ffff037210 */ /* 0x000fe200007fe4ff */
[----:B------:R-:W3:Y:S01]  /*06a0*/  LDG.E R17, desc[UR18][R8.64] ;  /* 0x0000001208117981 */ /* 0x000ee2000c1e1900 */
[----:B--2---:R-:W-:-:S03]  /*06b0*/  LEA R2, P0, R10, UR6, 0x2 ;  /* 0x000000060a027c11 */ /* 0x004fc6000f8010ff */
[----:B------:R-:W4:Y:S01]  /*06c0*/  LDG.E R5, desc[UR18][R4.64] ;  /* 0x0000001204057981 */ /* 0x000f22000c1e1900 */
[----:B------:R-:W-:Y:S01]  /*06d0*/  LEA.HI.X R3, R10, UR7, R3, 0x2, P0 ;  /* 0x000000070a037c11 */ /* 0x000fe200080f1403 */
[----:B------:R-:W-:-:S04]  /*06e0*/  IMAD.WIDE R10, R11, 0x4, R8 ;  /* 0x000000040b0a7825 */ /* 0x000fc800078e0208 */
[----:B------:R-:W3:Y:S01]  /*06f0*/  LDG.E R16, desc[UR18][R2.64+0x4] ;  /* 0x0000041202107981 */ /* 0x000ee2000c1e1900 */
[----:B------:R-:W-:-:S03]  /*0700*/  IMAD.WIDE R14, R15, 0x4, R10 ;  /* 0x000000040f0e7825 */ /* 0x000fc600078e020a */
[----:B------:R-:W2:Y:S04]  /*0710*/  LDG.E R19, desc[UR18][R10.64] ;  /* 0x000000120a137981 */ /* 0x000ea8000c1e1900 */
[----:B------:R-:W2:Y:S04]  /*0720*/  LDG.E R18, desc[UR18][R2.64+0x8] ;  /* 0x0000081202127981 */ /* 0x000ea8000c1e1900 */
[----:B------:R-:W5:Y:S04]  /*0730*/  LDG.E R20, desc[UR18][R2.64+0xc] ;  /* 0x00000c1202147981 */ /* 0x000f68000c1e1900 */
[----:B------:R-:W5:Y:S01]  /*0740*/  LDG.E R14, desc[UR18][R14.64] ;  /* 0x000000120e0e7981 */ /* 0x000f62000c1e1900 */
[----:B------:R-:W-:Y:S01]  /*0750*/  UIADD3 UR4, UPT, UPT, UR4, 0x4, URZ ;  /* 0x0000000404047890 */ /* 0x000fe2000fffe0ff */
[----:B----4-:R-:W-:-:S04]  /*0760*/  IMAD R5, R5, R6, R12 ;  /* 0x0000000605057224 */ /* 0x010fc800078e020c */
[----:B---3--:R-:W-:-:S04]  /*0770*/  IMAD R5, R16, R17, R5 ;  /* 0x0000001110057224 */ /* 0x008fc800078e0205 */
[----:B--2---:R-:W-:-:S04]  /*0780*/  IMAD R5, R18, R19, R5 ;  /* 0x0000001312057224 */ /* 0x004fc800078e0205 */
[----:B-----5:R-:W-:-:S07]  /*0790*/  IMAD R12, R20, R14, R5 ;  /* 0x0000000e140c7224 */ /* 0x020fce00078e0205 */
.L_x_3:
[----:B------:R-:W-:Y:S05]  /*07a0*/  BRA.U !UP1, `(.L_x_2) ;  /* 0x0000000109a87547 */ /* 0x000fea000b800000 */
[----:B------:R-:W-:Y:S01]  /*07b0*/  UISETP.NE.AND UP0, UPT, UR5, 0x1, UPT ;  /* 0x000000010500788c */ /* 0x000fe2000bf05270 */
[----:B------:R-:W-:Y:S01]  /*07c0*/  MOV R7, UR4 ;  /* 0x0000000400077c02 */ /* 0x000fe20008000f00 */
[----:B------:R-:W-:Y:S02]  /*07d0*/  ULOP3.LUT UR5, UR20, 0x1, URZ, 0xc0, !UPT ;  /* 0x0000000114057892 */ /* 0x000fe4000f8ec0ff */
[----:B------:R-:W-:Y:S02]  /*07e0*/  MOV R15, UR20 ;  /* 0x00000014000f7c02 */ /* 0x000fe40008000f00 */
[----:B------:R-:W-:Y:S01]  /*07f0*/  UISETP.NE.U32.AND UP1, UPT, UR5, 0x1, UPT ;  /* 0x000000010500788c */ /* 0x000fe2000bf25070 */
[----:B------:R-:W-:-:S04]  /*0800*/  PLOP3.LUT P1, PT, PT, PT, UP0, 0x80, 0x8 ;  /* 0x000000000008781c */ /* 0x000fc80003f2f008 */
[----:B------:R-:W1:Y:S01]  /*0810*/  @UP0 LDCU.128 UR8, c[0x0][0x380] ;  /* 0x00007000ff0807ac */ /* 0x000e620008000c00 */
[----:B------:R-:W-:Y:S01]  /*0820*/  PLOP3.LUT P0, PT, PT, PT, UP1, 0x80, 0x8 ;  /* 0x000000000008781c */ /* 0x000fe20003f0f018 */
[----:B------:R-:W2:Y:S04]  /*0830*/  @UP0 LDCU.64 UR6, c[0x0][0x380] ;  /* 0x00007000ff0607ac */ /* 0x000ea80008000a00 */
[----:B------:R-:W3:Y:S03]  /*0840*/  @!UP1 LDCU.128 UR12, c[0x0][0x380] ;  /* 0x00007000ff0c97ac */ /* 0x000ee60008000c00 */
[C---:B------:R-:W-:Y:S02]  /*0850*/  @P1 IADD3 R3, PT, PT, R13.reuse, UR4, RZ ;  /* 0x000000040d031c10 */ /* 0x040fe4000fffe0ff */
[----:B------:R-:W-:Y:S01]  /*0860*/  @P1 IADD3 R6, P2, PT, R13, UR4, RZ ;  /* 0x000000040d061c10 */ /* 0x000fe2000ff5e0ff */
[----:B------:R-:W-:Y:S01]  /*0870*/  @UP0 UIADD3 UR4, UPT, UPT, UR4, 0x2, URZ ;  /* 0x0000000204040890 */ /* 0x000fe2000fffe0ff */
[----:B-1----:R-:W-:Y:S01]  /*0880*/  MOV R11, UR9 ;  /* 0x00000009000b7c02 */ /* 0x002fe20008000f00 */
[----:B------:R-:W-:Y:S01]  /*0890*/  IMAD.U32 R10, RZ, RZ, UR8 ;  /* 0x00000008ff0a7e24 */ /* 0x000fe2000f8e00ff */
[----:B------:R-:W-:-:S02]  /*08a0*/  MOV R4, UR10 ;  /* 0x0000000a00047c02 */ /* 0x000fc40008000f00 */
[----:B------:R-:W-:Y:S01]  /*08b0*/  MOV R5, UR11 ;  /* 0x0000000b00057c02 */ /* 0x000fe20008000f00 */
[----:B------:R-:W-:-:S04]  /*08c0*/  @P1 IMAD.WIDE.U32 R10, R3, 0x4, R10 ;  /* 0x00000004030a1825 */ /* 0x000fc800078e000a */
[----:B------:R-:W-:Y:S01]  /*08d0*/  @P1 IMAD R3, R7, UR20, R0 ;  /* 0x0000001407031c24 */ /* 0x000fe2000f8e0200 */
[----:B------:R-:W-:Y:S01]  /*08e0*/  @P1 IADD3.X R7, PT, PT, RZ, RZ, RZ, P2, !PT ;  /* 0x000000ffff071210 */ /* 0x000fe200017fe4ff */
[----:B------:R-:W-:Y:S01]  /*08f0*/  IMAD.U32 R19, RZ, RZ, UR4 ;  /* 0x00000004ff137e24 */ /* 0x000fe2000f8e00ff */
[C---:B--2---:R-:W-:Y:S01]  /*0900*/  @P1 LEA R2, P2, R6.reuse, UR6, 0x2 ;  /* 0x0000000606021c11 */ /* 0x044fe2000f8410ff */
[----:B------:R-:W-:Y:S01]  /*0910*/  @P1 IMAD.WIDE R4, R3, 0x4, R4 ;  /* 0x0000000403041825 */ /* 0x000fe200078e0204 */
[----:B------:R-:W-:Y:S01]  /*0920*/  @!P0 IADD3 R17, PT, PT, R13, UR4, RZ ;  /* 0x000000040d118c10 */ /* 0x000fe2000fffe0ff */
[----:B0-----:R-:W2:Y:S01]  /*0930*/  @P1 LDG.E R11, desc[UR18][R10.64] ;  /* 0x000000120a0b1981 */ /* 0x001ea2000c1e1900 */
[----:B------:R-:W-:Y:S01]  /*0940*/  @P1 LEA.HI.X R3, R6, UR7, R7, 0x2, P2 ;  /* 0x0000000706031c11 */ /* 0x000fe200090f1407 */
[----:B------:R-:W-:Y:S01]  /*0950*/  @!P0 IMAD R19, R19, UR20, R0 ;  /* 0x0000001413138c24 */ /* 0x000fe2000f8e0200 */
[----:B---3--:R-:W-:Y:S01]  /*0960*/  MOV R6, UR12 ;  /* 0x0000000c00067c02 */ /* 0x008fe20008000f00 */
[----:B------:R-:W-:Y:S01]  /*0970*/  @P1 IMAD.WIDE R14, R15, 0x4, R4 ;  /* 0x000000040f0e1825 */ /* 0x000fe200078e0204 */
[----:B------:R-:W-:Y:S01]  /*0980*/  MOV R7, UR13 ;  /* 0x0000000d00077c02 */ /* 0x000fe20008000f00 */
[----:B------:R-:W2:Y:S01]  /*0990*/  @P1 LDG.E R4, desc[UR18][R4.64] ;  /* 0x0000001204041981 */ /* 0x000ea2000c1e1900 */
[----:B------:R-:W-:-:S02]  /*09a0*/  MOV R8, UR14 ;  /* 0x0000000e00087c02 */ /* 0x000fc40008000f00 */
[----:B------:R-:W-:Y:S01]  /*09b0*/  MOV R9, UR15 ;  /* 0x0000000f00097c02 */ /* 0x000fe20008000f00 */
[----:B------:R-:W-:Y:S01]  /*09c0*/  @!P0 IMAD.WIDE.U32 R6, R17, 0x4, R6 ;  /* 0x0000000411068825 */ /* 0x000fe200078e0006 */
[----:B------:R-:W3:Y:S03]  /*09d0*/  @P1 LDG.E R14, desc[UR18][R14.64] ;  /* 0x000000120e0e1981 */ /* 0x000ee6000c1e1900 */
[----:B------:R-:W-:Y:S01]  /*09e0*/  @!P0 IMAD.WIDE R8, R19, 0x4, R8 ;  /* 0x0000000413088825 */ /* 0x000fe200078e0208 */
[----:B------:R-:W3:Y:S04]  /*09f0*/  @P1 LDG.E R2, desc[UR18][R2.64+0x4] ;  /* 0x0000041202021981 */ /* 0x000ee8000c1e1900 */
[----:B------:R-:W4:Y:S04]  /*0a00*/  @!P0 LDG.E R7, desc[UR18][R6.64] ;  /* 0x0000001206078981 */ /* 0x000f28000c1e1900 */
[----:B------:R-:W4:Y:S01]  /*0a10*/  @!P0 LDG.E R8, desc[UR18][R8.64] ;  /* 0x0000001208088981 */ /* 0x000f22000c1e1900 */
[----:B--2---:R-:W-:-:S04]  /*0a20*/  @P1 IMAD R11, R11, R4, R12 ;  /* 0x000000040b0b1224 */ /* 0x004fc800078e020c */
[----:B---3--:R-:W-:-:S04]  /*0a30*/  @P1 IMAD R12, R2, R14, R11 ;  /* 0x0000000e020c1224 */ /* 0x008fc800078e020b */
[----:B----4-:R-:W-:-:S07]  /*0a40*/  @!P0 IMAD R12, R7, R8, R12 ;  /* 0x00000008070c8224 */ /* 0x010fce00078e020c */
.L_x_2:
[----:B------:R-:W1:Y:S01]  /*0a50*/  LDC.64 R2, c[0x0][0x390] ;  /* 0x0000e400ff027b82 */ /* 0x000e620000000a00 */
[----:B------:R-:W-:-:S05]  /*0a60*/  IADD3 R13, PT, PT, R0, R13, RZ ;  /* 0x0000000d000d7210 */ /* 0x000fca0007ffe0ff */
[----:B-1----:R-:W-:-:S05]  /*0a70*/  IMAD.WIDE R2, R13, 0x4, R2 ;  /* 0x000000040d027825 */ /* 0x002fca00078e0202 */
[----:B0-----:R-:W-:Y:S01]  /*0a80*/  STG.E desc[UR18][R2.64], R12 ;  /* 0x0000000c02007986 */ /* 0x001fe2000c101912 */
[----:B------:R-:W-:Y:S05]  /*0a90*/  EXIT ;  /* 0x000000000000794d */ /* 0x000fea0003800000 */
.L_x_4:
[----:B------:R-:W-:-:S00]  /*0aa0*/  BRA `(.L_x_4) ;  /* 0xfffffffc00fc7947 */ /* 0x000fc0000383ffff */
[----:B------:R-:W-:-:S00]  /*0ab0*/  NOP ;  /* 0x0000000000007918 */ /* 0x000fc00000000000 */
        /* <DEDUP_REMOVED lines=12> */
.L_x_5:


//--------------------- .nv.shared.reserved.0     --------------------------
	.section	.nv.shared.reserved.0,"aw",@nobits
	.weak		__nv_reservedSMEM_offset_0_alias
	.size		__nv_reservedSMEM_offset_0_alias, 0, 64
	.other		__nv_reservedSMEM_offset_0_alias,@"STO_CUDA_RESERVED_SHARED STV_DEFAULT"
__nv_reservedSMEM_offset_0_alias:
	.zero		0
	.zero		64


//--------------------- .nv.constant0._Z15matrix_multiplyPiS_S_i --------------------------
	.section	.nv.constant0._Z15matrix_multiplyPiS_S_i,"a",@progbits
	.sectionflags	@""
	.align	4
.nv.constant0._Z15matrix_multiplyPiS_S_i:
	.zero		924


//--------------------- SYMBOLS --------------------------

	.type		.nv.reservedSmem.offset0,@object
	.size		.nv.reservedSmem.offset0,0x4
